//
// Generated by NVIDIA NVVM Compiler
//
// Compiler Build ID: CL-36424714
// Cuda compilation tools, release 13.0, V13.0.88
// Based on NVVM 20.0.0
//

.version 9.0
.target sm_100
.address_size 64

	// .globl	_Z12matMulKernelPfS_S_iii

.visible .entry _Z12matMulKernelPfS_S_iii(
	.param .u64 .ptr .align 1 _Z12matMulKernelPfS_S_iii_param_0,
	.param .u64 .ptr .align 1 _Z12matMulKernelPfS_S_iii_param_1,
	.param .u64 .ptr .align 1 _Z12matMulKernelPfS_S_iii_param_2,
	.param .u32 _Z12matMulKernelPfS_S_iii_param_3,
	.param .u32 _Z12matMulKernelPfS_S_iii_param_4,
	.param .u32 _Z12matMulKernelPfS_S_iii_param_5
)
{
	.reg .pred 	%p<10>;
	.reg .b32 	%r<79>;
	.reg .b32 	%f<65>;
	.reg .b64 	%rd<40>;

	ld.param.u64 	%rd5, [_Z12matMulKernelPfS_S_iii_param_0];
	ld.param.u64 	%rd6, [_Z12matMulKernelPfS_S_iii_param_1];
	ld.param.u64 	%rd4, [_Z12matMulKernelPfS_S_iii_param_2];
	ld.param.u32 	%r32, [_Z12matMulKernelPfS_S_iii_param_3];
	ld.param.u32 	%r33, [_Z12matMulKernelPfS_S_iii_param_4];
	ld.param.u32 	%r34, [_Z12matMulKernelPfS_S_iii_param_5];
	cvta.to.global.u64 	%rd1, %rd6;
	cvta.to.global.u64 	%rd2, %rd5;
	mov.u32 	%r35, %ctaid.x;
	shl.b32 	%r36, %r35, 1;
	mov.u32 	%r37, %tid.x;
	add.s32 	%r1, %r36, %r37;
	mov.u32 	%r38, %ctaid.y;
	shl.b32 	%r39, %r38, 1;
	mov.u32 	%r40, %tid.y;
	add.s32 	%r2, %r39, %r40;
	setp.lt.s32 	%p1, %r33, 1;
	mov.f32 	%f64, 0f00000000;
	@%p1 bra 	$L__BB0_13;
	mul.lo.s32 	%r3, %r32, %r1;
	and.b32  	%r4, %r33, 7;
	setp.lt.u32 	%p2, %r33, 8;
	mov.b32 	%r73, 0;
	mov.u32 	%r78, %r73;
	@%p2 bra 	$L__BB0_4;
	and.b32  	%r73, %r33, 2147483640;
	neg.s32 	%r67, %r73;
	shl.b32 	%r7, %r34, 3;
	add.s64 	%rd3, %rd2, 16;
	mov.b32 	%r78, 0;
	mul.wide.s32 	%rd11, %r34, 4;
	mov.u32 	%r65, %r3;
	mov.u32 	%r66, %r2;
$L__BB0_3:
	.pragma "nounroll";
	mul.wide.s32 	%rd7, %r65, 4;
	add.s64 	%rd8, %rd3, %rd7;
	ld.global.f32 	%f4, [%rd8+-16];
	mul.wide.s32 	%rd9, %r66, 4;
	add.s64 	%rd10, %rd1, %rd9;
	ld.global.f32 	%f5, [%rd10];
	cvt.rn.f32.s32 	%f6, %r78;
	fma.rn.f32 	%f7, %f4, %f5, %f6;
	cvt.rzi.s32.f32 	%r44, %f7;
	ld.global.f32 	%f8, [%rd8+-12];
	add.s64 	%rd12, %rd10, %rd11;
	ld.global.f32 	%f9, [%rd12];
	cvt.rn.f32.s32 	%f10, %r44;
	fma.rn.f32 	%f11, %f8, %f9, %f10;
	cvt.rzi.s32.f32 	%r45, %f11;
	ld.global.f32 	%f12, [%rd8+-8];
	add.s64 	%rd13, %rd12, %rd11;
	ld.global.f32 	%f13, [%rd13];
	cvt.rn.f32.s32 	%f14, %r45;
	fma.rn.f32 	%f15, %f12, %f13, %f14;
	cvt.rzi.s32.f32 	%r46, %f15;
	ld.global.f32 	%f16, [%rd8+-4];
	add.s64 	%rd14, %rd13, %rd11;
	ld.global.f32 	%f17, [%rd14];
	cvt.rn.f32.s32 	%f18, %r46;
	fma.rn.f32 	%f19, %f16, %f17, %f18;
	cvt.rzi.s32.f32 	%r47, %f19;
	ld.global.f32 	%f20, [%rd8];
	add.s64 	%rd15, %rd14, %rd11;
	ld.global.f32 	%f21, [%rd15];
	cvt.rn.f32.s32 	%f22, %r47;
	fma.rn.f32 	%f23, %f20, %f21, %f22;
	cvt.rzi.s32.f32 	%r48, %f23;
	ld.global.f32 	%f24, [%rd8+4];
	add.s64 	%rd16, %rd15, %rd11;
	ld.global.f32 	%f25, [%rd16];
	cvt.rn.f32.s32 	%f26, %r48;
	fma.rn.f32 	%f27, %f24, %f25, %f26;
	cvt.rzi.s32.f32 	%r49, %f27;
	ld.global.f32 	%f28, [%rd8+8];
	add.s64 	%rd17, %rd16, %rd11;
	ld.global.f32 	%f29, [%rd17];
	cvt.rn.f32.s32 	%f30, %r49;
	fma.rn.f32 	%f31, %f28, %f29, %f30;
	cvt.rzi.s32.f32 	%r50, %f31;
	ld.global.f32 	%f32, [%rd8+12];
	add.s64 	%rd18, %rd17, %rd11;
	ld.global.f32 	%f33, [%rd18];
	cvt.rn.f32.s32 	%f34, %r50;
	fma.rn.f32 	%f35, %f32, %f33, %f34;
	cvt.rzi.s32.f32 	%r78, %f35;
	add.s32 	%r67, %r67, 8;
	add.s32 	%r66, %r66, %r7;
	add.s32 	%r65, %r65, 8;
	setp.ne.s32 	%p3, %r67, 0;
	@%p3 bra 	$L__BB0_3;
$L__BB0_4:
	setp.eq.s32 	%p4, %r4, 0;
	@%p4 bra 	$L__BB0_12;
	and.b32  	%r19, %r33, 3;
	setp.lt.u32 	%p5, %r4, 4;
	@%p5 bra 	$L__BB0_7;
	add.s32 	%r52, %r73, %r3;
	mul.wide.s32 	%rd19, %r52, 4;
	add.s64 	%rd20, %rd2, %rd19;
	ld.global.f32 	%f36, [%rd20];
	mad.lo.s32 	%r53, %r73, %r34, %r2;
	mul.wide.s32 	%rd21, %r53, 4;
	add.s64 	%rd22, %rd1, %rd21;
	ld.global.f32 	%f37, [%rd22];
	cvt.rn.f32.s32 	%f38, %r78;
	fma.rn.f32 	%f39, %f36, %f37, %f38;
	cvt.rzi.s32.f32 	%r54, %f39;
	ld.global.f32 	%f40, [%rd20+4];
	mul.wide.s32 	%rd23, %r34, 4;
	add.s64 	%rd24, %rd22, %rd23;
	ld.global.f32 	%f41, [%rd24];
	cvt.rn.f32.s32 	%f42, %r54;
	fma.rn.f32 	%f43, %f40, %f41, %f42;
	cvt.rzi.s32.f32 	%r55, %f43;
	ld.global.f32 	%f44, [%rd20+8];
	add.s64 	%rd25, %rd24, %rd23;
	ld.global.f32 	%f45, [%rd25];
	cvt.rn.f32.s32 	%f46, %r55;
	fma.rn.f32 	%f47, %f44, %f45, %f46;
	cvt.rzi.s32.f32 	%r56, %f47;
	ld.global.f32 	%f48, [%rd20+12];
	add.s64 	%rd26, %rd25, %rd23;
	ld.global.f32 	%f49, [%rd26];
	cvt.rn.f32.s32 	%f50, %r56;
	fma.rn.f32 	%f51, %f48, %f49, %f50;
	cvt.rzi.s32.f32 	%r78, %f51;
	add.s32 	%r73, %r73, 4;
$L__BB0_7:
	setp.eq.s32 	%p6, %r19, 0;
	@%p6 bra 	$L__BB0_12;
	setp.eq.s32 	%p7, %r19, 1;
	@%p7 bra 	$L__BB0_10;
	add.s32 	%r58, %r73, %r3;
	mul.wide.s32 	%rd27, %r58, 4;
	add.s64 	%rd28, %rd2, %rd27;
	ld.global.f32 	%f52, [%rd28];
	mad.lo.s32 	%r59, %r73, %r34, %r2;
	mul.wide.s32 	%rd29, %r59, 4;
	add.s64 	%rd30, %rd1, %rd29;
	ld.global.f32 	%f53, [%rd30];
	cvt.rn.f32.s32 	%f54, %r78;
	fma.rn.f32 	%f55, %f52, %f53, %f54;
	cvt.rzi.s32.f32 	%r60, %f55;
	ld.global.f32 	%f56, [%rd28+4];
	mul.wide.s32 	%rd31, %r34, 4;
	add.s64 	%rd32, %rd30, %rd31;
	ld.global.f32 	%f57, [%rd32];
	cvt.rn.f32.s32 	%f58, %r60;
	fma.rn.f32 	%f59, %f56, %f57, %f58;
	cvt.rzi.s32.f32 	%r78, %f59;
	add.s32 	%r73, %r73, 2;
$L__BB0_10:
	and.b32  	%r61, %r33, 1;
	setp.eq.b32 	%p8, %r61, 1;
	not.pred 	%p9, %p8;
	@%p9 bra 	$L__BB0_12;
	add.s32 	%r62, %r73, %r3;
	mul.wide.s32 	%rd33, %r62, 4;
	add.s64 	%rd34, %rd2, %rd33;
	ld.global.f32 	%f60, [%rd34];
	mad.lo.s32 	%r63, %r73, %r34, %r2;
	mul.wide.s32 	%rd35, %r63, 4;
	add.s64 	%rd36, %rd1, %rd35;
	ld.global.f32 	%f61, [%rd36];
	cvt.rn.f32.s32 	%f62, %r78;
	fma.rn.f32 	%f63, %f60, %f61, %f62;
	cvt.rzi.s32.f32 	%r78, %f63;
$L__BB0_12:
	cvt.rn.f32.s32 	%f64, %r78;
$L__BB0_13:
	cvta.to.global.u64 	%rd37, %rd4;
	mad.lo.s32 	%r64, %r33, %r1, %r2;
	mul.wide.s32 	%rd38, %r64, 4;
	add.s64 	%rd39, %rd37, %rd38;
	st.global.f32 	[%rd39], %f64;
	ret;

}


// ===== COMPILED SASS (sm_100) =====

	.target	sm_100

	.elftype	@"ET_EXEC"


//--------------------- .note.nv.tkinfo           --------------------------
	.section	.note.nv.tkinfo,"",@"SHT_NOTE"
	.sectionflags	@"SHF_NOTE_NV_TKINFO"
	.tkinfo
        /*0018*/ 	.word	0x00000002
        /*0030*/ 	.string	""
        /*0030*/ 	.string	"ptxas"
        /*0030*/ 	.string	"Cuda compilation tools, release 13.0, V13.0.88"
        /*0030*/ 	.string	"Build cuda_13.0.r13.0/compiler.36424714_0"
        /*0030*/ 	.string	"-arch sm_100 -m 64 "



//--------------------- .note.nv.cuinfo           --------------------------
	.section	.note.nv.cuinfo,"",@"SHT_NOTE"
	.sectionflags	@"SHF_NOTE_NV_CUINFO"
        /*0018*/ 	.short	0x0002
        /*001a*/ 	.short	0x0064
        /*001c*/ 	.short	0x0082
	.zero		2


//--------------------- .nv.info                  --------------------------
	.section	.nv.info,"",@"SHT_CUDA_INFO"
	.align	4


	//----- nvinfo : EIATTR_REGCOUNT
	.align		4
        /*0000*/ 	.byte	0x04, 0x2f
        /*0002*/ 	.short	(.L_1 - .L_0)
	.align		4
.L_0:
        /*0004*/ 	.word	index@(_Z12matMulKernelPfS_S_iii)
        /*0008*/ 	.word	0x00000020


	//----- nvinfo : EIATTR_FRAME_SIZE
	.align		4
.L_1:
        /*000c*/ 	.byte	0x04, 0x11
        /*000e*/ 	.short	(.L_3 - .L_2)
	.align		4
.L_2:
        /*0010*/ 	.word	index@(_Z12matMulKernelPfS_S_iii)
        /*0014*/ 	.word	0x00000000


	//----- nvinfo : EIATTR_MIN_STACK_SIZE
	.align		4
.L_3:
        /*0018*/ 	.byte	0x04, 0x12
        /*001a*/ 	.short	(.L_5 - .L_4)
	.align		4
.L_4:
        /*001c*/ 	.word	index@(_Z12matMulKernelPfS_S_iii)
        /*0020*/ 	.word	0x00000000
.L_5:


//--------------------- .nv.compat                --------------------------
	.section	.nv.compat,"",@"SHT_CUDA_COMPAT_INFO"
	.align	4
        /*0000*/ 	.byte	0x02, 0x09, 0x00, 0x00, 0x02, 0x02, 0x01, 0x00, 0x02, 0x05, 0x05, 0x00, 0x03, 0x07, 0x01, 0x01
        /*0010*/ 	.byte	0x02, 0x03, 0x00, 0x00, 0x02, 0x06, 0x01, 0x00, 0x04, 0x0b, 0x08, 0x00, 0x09, 0x00, 0x00, 0x00
        /*0020*/ 	.byte	0x00, 0x00, 0x00, 0x00


//--------------------- .nv.info._Z12matMulKernelPfS_S_iii --------------------------
	.section	.nv.info._Z12matMulKernelPfS_S_iii,"",@"SHT_CUDA_INFO"
	.sectionflags	@""
	.align	4


	//----- nvinfo : EIATTR_CUDA_API_VERSION
	.align		4
        /*0000*/ 	.byte	0x04, 0x37
        /*0002*/ 	.short	(.L_7 - .L_6)
.L_6:
        /*0004*/ 	.word	0x00000082


	//----- nvinfo : EIATTR_KPARAM_INFO
	.align		4
.L_7:
        /*0008*/ 	.byte	0x04, 0x17
        /*000a*/ 	.short	(.L_9 - .L_8)
.L_8:
        /*000c*/ 	.word	0x00000000
        /*0010*/ 	.short	0x0005
        /*0012*/ 	.short	0x0020
        /*0014*/ 	.byte	0x00, 0xf0, 0x11, 0x00


	//----- nvinfo : EIATTR_KPARAM_INFO
	.align		4
.L_9:
        /*0018*/ 	.byte	0x04, 0x17
        /*001a*/ 	.short	(.L_11 - .L_10)
.L_10:
        /*001c*/ 	.word	0x00000000
        /*0020*/ 	.short	0x0004
        /*0022*/ 	.short	0x001c
        /*0024*/ 	.byte	0x00, 0xf0, 0x11, 0x00


	//----- nvinfo : EIATTR_KPARAM_INFO
	.align		4
.L_11:
        /*0028*/ 	.byte	0x04, 0x17
        /*002a*/ 	.short	(.L_13 - .L_12)
.L_12:
        /*002c*/ 	.word	0x00000000
        /*0030*/ 	.short	0x0003
        /*0032*/ 	.short	0x0018
        /*0034*/ 	.byte	0x00, 0xf0, 0x11, 0x00


	//----- nvinfo : EIATTR_KPARAM_INFO
	.align		4
.L_13:
        /*0038*/ 	.byte	0x04, 0x17
        /*003a*/ 	.short	(.L_15 - .L_14)
.L_14:
        /*003c*/ 	.word	0x00000000
        /*0040*/ 	.short	0x0002
        /*0042*/ 	.short	0x0010
        /*0044*/ 	.byte	0x00, 0xf5, 0x21, 0x00


	//----- nvinfo : EIATTR_KPARAM_INFO
	.align		4
.L_15:
        /*0048*/ 	.byte	0x04, 0x17
        /*004a*/ 	.short	(.L_17 - .L_16)
.L_16:
        /*004c*/ 	.word	0x00000000
        /*0050*/ 	.short	0x0001
        /*0052*/ 	.short	0x0008
        /*0054*/ 	.byte	0x00, 0xf5, 0x21, 0x00


	//----- nvinfo : EIATTR_KPARAM_INFO
	.align		4
.L_17:
        /*0058*/ 	.byte	0x04, 0x17
        /*005a*/ 	.short	(.L_19 - .L_18)
.L_18:
        /*005c*/ 	.word	0x00000000
        /*0060*/ 	.short	0x0000
        /*0062*/ 	.short	0x0000
        /*0064*/ 	.byte	0x00, 0xf5, 0x21, 0x00


	//----- nvinfo : EIATTR_SPARSE_MMA_MASK
	.align		4
.L_19:
        /*0068*/ 	.byte	0x03, 0x50
        /*006a*/ 	.short	0x0000


	//----- nvinfo : EIATTR_MAXREG_COUNT
	.align		4
        /*006c*/ 	.byte	0x03, 0x1b
        /*006e*/ 	.short	0x00ff


	//----- nvinfo : EIATTR_MERCURY_ISA_VERSION
	.align		4
        /*0070*/ 	.byte	0x03, 0x5f
        /*0072*/ 	.short	0x0101


	//----- nvinfo : EIATTR_VRC_CTA_INIT_COUNT
	.align		4
        /*0074*/ 	.byte	0x02, 0x4a
	.zero		1
	.zero		1


	//----- nvinfo : EIATTR_EXIT_INSTR_OFFSETS
	.align		4
        /*0078*/ 	.byte	0x04, 0x1c
        /*007a*/ 	.short	(.L_21 - .L_20)


	//   ....[0]....
.L_20:
        /*007c*/ 	.word	0x00000a20


	//----- nvinfo : EIATTR_CBANK_PARAM_SIZE
	.align		4
.L_21:
        /*0080*/ 	.byte	0x03, 0x19
        /*0082*/ 	.short	0x0024


	//----- nvinfo : EIATTR_PARAM_CBANK
	.align		4
        /*0084*/ 	.byte	0x04, 0x0a
        /*0086*/ 	.short	(.L_23 - .L_22)
	.align		4
.L_22:
        /*0088*/ 	.word	index@(.nv.constant0._Z12matMulKernelPfS_S_iii)
        /*008c*/ 	.short	0x0380
        /*008e*/ 	.short	0x0024


	//----- nvinfo : EIATTR_SW_WAR
	.align		4
.L_23:
        /*0090*/ 	.byte	0x04, 0x36
        /*0092*/ 	.short	(.L_25 - .L_24)
.L_24:
        /*0094*/ 	.word	0x00000008
.L_25:


//--------------------- .nv.callgraph             --------------------------
	.section	.nv.callgraph,"",@"SHT_CUDA_CALLGRAPH"
	.align	4
	.sectionentsize	8
	.align		4
        /*0000*/ 	.word	0x00000000
	.align		4
        /*0004*/ 	.word	0xffffffff
	.align		4
        /*0008*/ 	.word	0x00000000
	.align		4
        /*000c*/ 	.word	0xfffffffe
	.align		4
        /*0010*/ 	.word	0x00000000
	.align		4
        /*0014*/ 	.word	0xfffffffd
	.align		4
        /*0018*/ 	.word	0x00000000
	.align		4
        /*001c*/ 	.word	0xfffffffc


//--------------------- .text._Z12matMulKernelPfS_S_iii --------------------------
	.section	.text._Z12matMulKernelPfS_S_iii,"ax",@progbits
	.align	128
        .global         _Z12matMulKernelPfS_S_iii
        .type           _Z12matMulKernelPfS_S_iii,@function
        .size           _Z12matMulKernelPfS_S_iii,(.L_x_6 - _Z12matMulKernelPfS_S_iii)
        .other          _Z12matMulKernelPfS_S_iii,@"STO_CUDA_ENTRY STV_DEFAULT"
_Z12matMulKernelPfS_S_iii:
.text._Z12matMulKernelPfS_S_iii:
[----:B------:R-:W-:Y:S08]  /*0000*/  LDC R1, c[0x0][0x37c] ;  /* 0x0000df00ff017b82 */ /* 0x000ff00000000800 */
[----:B------:R-:W0:Y:S01]  /*0010*/  LDC R0, c[0x0][0x39c] ;  /* 0x0000e700ff007b82 */ /* 0x000e220000000800 */
[----:B------:R-:W1:Y:S01]  /*0020*/  S2R R3, SR_CTAID.X ;  /* 0x0000000000037919 */ /* 0x000e620000002500 */
[----:B------:R-:W2:Y:S01]  /*0030*/  LDCU.64 UR6, c[0x0][0x358] ;  /* 0x00006b00ff0677ac */ /* 0x000ea20008000a00 */
[----:B------:R-:W-:Y:S01]  /*0040*/  HFMA2 R7, -RZ, RZ, 0, 0 ;  /* 0x00000000ff077431 */ /* 0x000fe200000001ff */
[----:B------:R-:W1:Y:S01]  /*0050*/  S2R R2, SR_TID.X ;  /* 0x0000000000027919 */ /* 0x000e620000002100 */
[----:B------:R-:W3:Y:S01]  /*0060*/  S2R R4, SR_CTAID.Y ;  /* 0x0000000000047919 */ /* 0x000ee20000002600 */
[----:B------:R-:W3:Y:S01]  /*0070*/  S2R R5, SR_TID.Y ;  /* 0x0000000000057919 */ /* 0x000ee20000002200 */
[----:B0-----:R-:W-:-:S02]  /*0080*/  ISETP.GE.AND P0, PT, R0, 0x1, PT ;  /* 0x000000010000780c */ /* 0x001fc40003f06270 */
[----:B-1----:R-:W-:Y:S02]  /*0090*/  LEA R3, R3, R2, 0x1 ;  /* 0x0000000203037211 */ /* 0x002fe400078e08ff */
[----:B---3--:R-:W-:-:S09]  /*00a0*/  LEA R2, R4, R5, 0x1 ;  /* 0x0000000504027211 */ /* 0x008fd200078e08ff */
[----:B--2---:R-:W-:Y:S05]  /*00b0*/  @!P0 BRA `(.L_x_0) ;  /* 0x0000000800488947 */ /* 0x004fea0003800000 */
[----:B------:R-:W0:Y:S01]  /*00c0*/  LDCU UR4, c[0x0][0x398] ;  /* 0x00007300ff0477ac */ /* 0x000e220008000800 */
[C---:B------:R-:W-:Y:S02]  /*00d0*/  ISETP.GE.U32.AND P1, PT, R0.reuse, 0x8, PT ;  /* 0x000000080000780c */ /* 0x040fe40003f26070 */
[----:B------:R-:W-:Y:S02]  /*00e0*/  LOP3.LUT R4, R0, 0x7, RZ, 0xc0, !PT ;  /* 0x0000000700047812 */ /* 0x000fe400078ec0ff */
[----:B------:R-:W-:Y:S02]  /*00f0*/  MOV R5, RZ ;  /* 0x000000ff00057202 */ /* 0x000fe40000000f00 */
[----:B------:R-:W-:Y:S02]  /*0100*/  ISETP.NE.AND P0, PT, R4, RZ, PT ;  /* 0x000000ff0400720c */ /* 0x000fe40003f05270 */
[----:B------:R-:W-:Y:S01]  /*0110*/  MOV R20, RZ ;  /* 0x000000ff00147202 */ /* 0x000fe20000000f00 */
[----:B0-----:R-:W-:-:S04]  /*0120*/  IMAD R8, R3, UR4, RZ ;  /* 0x0000000403087c24 */ /* 0x001fc8000f8e02ff */
[----:B------:R-:W-:Y:S06]  /*0130*/  @!P1 BRA `(.L_x_1) ;  /* 0x0000000400089947 */ /* 0x000fec0003800000 */
[----:B------:R-:W0:Y:S01]  /*0140*/  LDCU.64 UR4, c[0x0][0x380] ;  /* 0x00007000ff0477ac */ /* 0x000e220008000a00 */
[----:B------:R-:W-:Y:S01]  /*0150*/  LOP3.LUT R5, R0, 0x7ffffff8, RZ, 0xc0, !PT ;  /* 0x7ffffff800057812 */ /* 0x000fe200078ec0ff */
[----:B------:R-:W-:Y:S01]  /*0160*/  IMAD.MOV.U32 R20, RZ, RZ, RZ ;  /* 0x000000ffff147224 */ /* 0x000fe200078e00ff */
[----:B------:R-:W-:Y:S02]  /*0170*/  MOV R9, R8 ;  /* 0x0000000800097202 */ /* 0x000fe40000000f00 */
[----:B------:R-:W-:Y:S02]  /*0180*/  MOV R6, R2 ;  /* 0x0000000200067202 */ /* 0x000fe40000000f00 */
[----:B------:R-:W-:Y:S01]  /*0190*/  IADD3 R7, PT, PT, -R5, RZ, RZ ;  /* 0x000000ff05077210 */ /* 0x000fe20007ffe1ff */
[----:B0-----:R-:W-:-:S04]  /*01a0*/  UIADD3 UR4, UP0, UPT, UR4, 0x10, URZ ;  /* 0x0000001004047890 */ /* 0x001fc8000ff1e0ff */
[----:B------:R-:W-:-:S12]  /*01b0*/  UIADD3.X UR5, UPT, UPT, URZ, UR5, URZ, UP0, !UPT ;  /* 0x00000005ff057290 */ /* 0x000fd800087fe4ff */
.L_x_2:
[----:B0-----:R-:W0:Y:S01]  /*01c0*/  LDC.64 R26, c[0x0][0x388] ;  /* 0x0000e200ff1a7b82 */ /* 0x001e220000000a00 */
[----:B------:R-:W-:Y:S01]  /*01d0*/  MOV R15, UR5 ;  /* 0x00000005000f7c02 */ /* 0x000fe20008000f00 */
[----:B------:R-:W-:-:S04]  /*01e0*/  IMAD.U32 R14, RZ, RZ, UR4 ;  /* 0x00000004ff0e7e24 */ /* 0x000fc8000f8e00ff */
[----:B------:R-:W-:Y:S02]  /*01f0*/  IMAD.WIDE R14, R9, 0x4, R14 ;  /* 0x00000004090e7825 */ /* 0x000fe400078e020e */
[----:B-1----:R-:W1:Y:S03]  /*0200*/  LDC R11, c[0x0][0x3a0] ;  /* 0x0000e800ff0b7b82 */ /* 0x002e660000000800 */
[----:B------:R-:W2:Y:S04]  /*0210*/  LDG.E R22, desc[UR6][R14.64+-0x10] ;  /* 0xfffff0060e167981 */ /* 0x000ea8000c1e1900 */
[----:B------:R-:W3:Y:S04]  /*0220*/  LDG.E R13, desc[UR6][R14.64+-0xc] ;  /* 0xfffff4060e0d7981 */ /* 0x000ee8000c1e1900 */
[----:B------:R-:W4:Y:S04]  /*0230*/  LDG.E R12, desc[UR6][R14.64+-0x8] ;  /* 0xfffff8060e0c7981 */ /* 0x000f28000c1e1900 */
[----:B------:R-:W5:Y:S01]  /*0240*/  LDG.E R24, desc[UR6][R14.64+-0x4] ;  /* 0xfffffc060e187981 */ /* 0x000f62000c1e1900 */
[----:B0-----:R-:W-:-:S05]  /*0250*/  IMAD.WIDE R26, R6, 0x4, R26 ;  /* 0x00000004061a7825 */ /* 0x001fca00078e021a */
[----:B------:R-:W2:Y:S01]  /*0260*/  LDG.E R23, desc[UR6][R26.64] ;  /* 0x000000061a177981 */ /* 0x000ea2000c1e1900 */
[----:B-1----:R-:W-:-:S05]  /*0270*/  IMAD.WIDE R18, R11, 0x4, R26 ;  /* 0x000000040b127825 */ /* 0x002fca00078e021a */
[----:B------:R-:W3:Y:S01]  /*0280*/  LDG.E R10, desc[UR6][R18.64] ;  /* 0x00000006120a7981 */ /* 0x000ee2000c1e1900 */
[----:B------:R-:W-:-:S03]  /*0290*/  IMAD.WIDE R16, R11, 0x4, R18 ;  /* 0x000000040b107825 */ /* 0x000fc600078e0212 */
[----:B------:R-:W5:Y:S04]  /*02a0*/  LDG.E R26, desc[UR6][R14.64] ;  /* 0x000000060e1a7981 */ /* 0x000f68000c1e1900 */
[----:B------:R0:W4:Y:S02]  /*02b0*/  LDG.E R25, desc[UR6][R16.64] ;  /* 0x0000000610197981 */ /* 0x000124000c1e1900 */
[----:B0-----:R-:W-:-:S05]  /*02c0*/  IMAD.WIDE R16, R11, 0x4, R16 ;  /* 0x000000040b107825 */ /* 0x001fca00078e0210 */
[----:B------:R0:W5:Y:S01]  /*02d0*/  LDG.E R27, desc[UR6][R16.64] ;  /* 0x00000006101b7981 */ /* 0x000162000c1e1900 */
[----:B------:R-:W-:-:S05]  /*02e0*/  IMAD.WIDE R18, R11, 0x4, R16 ;  /* 0x000000040b127825 */ /* 0x000fca00078e0210 */
[----:B------:R-:W5:Y:S01]  /*02f0*/  LDG.E R29, desc[UR6][R18.64] ;  /* 0x00000006121d7981 */ /* 0x000f62000c1e1900 */
[----:B------:R-:W-:Y:S01]  /*0300*/  I2FP.F32.S32 R28, R20 ;  /* 0x00000014001c7245 */ /* 0x000fe20000201400 */
[C---:B------:R-:W-:Y:S02]  /*0310*/  IMAD.WIDE R20, R11.reuse, 0x4, R18 ;  /* 0x000000040b147825 */ /* 0x040fe400078e0212 */
[----:B------:R-:W5:Y:S04]  /*0320*/  LDG.E R18, desc[UR6][R14.64+0x4] ;  /* 0x000004060e127981 */ /* 0x000f68000c1e1900 */
[----:B------:R-:W5:Y:S01]  /*0330*/  LDG.E R19, desc[UR6][R20.64] ;  /* 0x0000000614137981 */ /* 0x000f62000c1e1900 */
[----:B--2---:R-:W-:Y:S01]  /*0340*/  FFMA R28, R22, R23, R28 ;  /* 0x00000017161c7223 */ /* 0x004fe2000000001c */
[----:B------:R-:W-:-:S02]  /*0350*/  IMAD.WIDE R22, R11, 0x4, R20 ;  /* 0x000000040b167825 */ /* 0x000fc400078e0214 */
[----:B------:R-:W2:Y:S04]  /*0360*/  LDG.E R20, desc[UR6][R14.64+0x8] ;  /* 0x000008060e147981 */ /* 0x000ea8000c1e1900 */
[----:B------:R-:W2:Y:S04]  /*0370*/  LDG.E R21, desc[UR6][R14.64+0xc] ;  /* 0x00000c060e157981 */ /* 0x000ea8000c1e1900 */
[----:B------:R-:W2:Y:S01]  /*0380*/  LDG.E R15, desc[UR6][R22.64] ;  /* 0x00000006160f7981 */ /* 0x000ea2000c1e1900 */
[----:B0-----:R-:W-:-:S06]  /*0390*/  IMAD.WIDE R16, R11, 0x4, R22 ;  /* 0x000000040b107825 */ /* 0x001fcc00078e0216 */
[----:B------:R0:W2:Y:S01]  /*03a0*/  LDG.E R16, desc[UR6][R16.64] ;  /* 0x0000000610107981 */ /* 0x0000a2000c1e1900 */
[----:B------:R-:W1:Y:S02]  /*03b0*/  F2I.TRUNC.NTZ R28, R28 ;  /* 0x0000001c001c7305 */ /* 0x000e64000020f100 */
[----:B-1----:R-:W-:-:S05]  /*03c0*/  I2FP.F32.S32 R28, R28 ;  /* 0x0000001c001c7245 */ /* 0x002fca0000201400 */
[----:B---3--:R-:W-:-:S06]  /*03d0*/  FFMA R10, R13, R10, R28 ;  /* 0x0000000a0d0a7223 */ /* 0x008fcc000000001c */
[----:B------:R-:W1:Y:S02]  /*03e0*/  F2I.TRUNC.NTZ R10, R10 ;  /* 0x0000000a000a7305 */ /* 0x000e64000020f100 */
[----:B-1----:R-:W-:-:S05]  /*03f0*/  I2FP.F32.S32 R13, R10 ;  /* 0x0000000a000d7245 */ /* 0x002fca0000201400 */
[----:B----4-:R-:W-:-:S06]  /*0400*/  FFMA R12, R12, R25, R13 ;  /* 0x000000190c0c7223 */ /* 0x010fcc000000000d */
[----:B------:R-:W1:Y:S02]  /*0410*/  F2I.TRUNC.NTZ R12, R12 ;  /* 0x0000000c000c7305 */ /* 0x000e64000020f100 */
[----:B-1----:R-:W-:-:S05]  /*0420*/  I2FP.F32.S32 R13, R12 ;  /* 0x0000000c000d7245 */ /* 0x002fca0000201400 */
[----:B-----5:R-:W-:-:S06]  /*0430*/  FFMA R13, R24, R27, R13 ;  /* 0x0000001b180d7223 */ /* 0x020fcc000000000d */
[----:B------:R-:W0:Y:S02]  /*0440*/  F2I.TRUNC.NTZ R13, R13 ;  /* 0x0000000d000d7305 */ /* 0x000e24000020f100 */
[----:B0-----:R-:W-:-:S05]  /*0450*/  I2FP.F32.S32 R17, R13 ;  /* 0x0000000d00117245 */ /* 0x001fca0000201400 */
[----:B------:R-:W-:-:S06]  /*0460*/  FFMA R17, R26, R29, R17 ;  /* 0x0000001d1a117223 */ /* 0x000fcc0000000011 */
[----:B------:R-:W0:Y:S02]  /*0470*/  F2I.TRUNC.NTZ R17, R17 ;  /* 0x0000001100117305 */ /* 0x000e24000020f100 */
[----:B0-----:R-:W-:-:S05]  /*0480*/  I2FP.F32.S32 R23, R17 ;  /* 0x0000001100177245 */ /* 0x001fca0000201400 */
[----:B------:R-:W-:-:S06]  /*0490*/  FFMA R18, R18, R19, R23 ;  /* 0x0000001312127223 */ /* 0x000fcc0000000017 */
[----:B------:R-:W0:Y:S02]  /*04a0*/  F2I.TRUNC.NTZ R18, R18 ;  /* 0x0000001200127305 */ /* 0x000e24000020f100 */
[----:B0-----:R-:W-:Y:S02]  /*04b0*/  I2FP.F32.S32 R19, R18 ;  /* 0x0000001200137245 */ /* 0x001fe40000201400 */
[----:B------:R-:W-:-:S04]  /*04c0*/  IADD3 R7, PT, PT, R7, 0x8, RZ ;  /* 0x0000000807077810 */ /* 0x000fc80007ffe0ff */
[----:B------:R-:W-:Y:S02]  /*04d0*/  ISETP.NE.AND P1, PT, R7, RZ, PT ;  /* 0x000000ff0700720c */ /* 0x000fe40003f25270 */
[----:B------:R-:W-:Y:S02]  /*04e0*/  LEA R6, R11, R6, 0x3 ;  /* 0x000000060b067211 */ /* 0x000fe400078e18ff */
[----:B------:R-:W-:Y:S01]  /*04f0*/  IADD3 R9, PT, PT, R9, 0x8, RZ ;  /* 0x0000000809097810 */ /* 0x000fe20007ffe0ff */
[----:B--2---:R-:W-:-:S06]  /*0500*/  FFMA R15, R20, R15, R19 ;  /* 0x0000000f140f7223 */ /* 0x004fcc0000000013 */
[----:B------:R-:W0:Y:S02]  /*0510*/  F2I.TRUNC.NTZ R15, R15 ;  /* 0x0000000f000f7305 */ /* 0x000e24000020f100 */
[----:B0-----:R-:W-:-:S05]  /*0520*/  I2FP.F32.S32 R10, R15 ;  /* 0x0000000f000a7245 */ /* 0x001fca0000201400 */
[----:B------:R-:W-:-:S04]  /*0530*/  FFMA R10, R21, R16, R10 ;  /* 0x00000010150a7223 */ /* 0x000fc8000000000a */
[----:B------:R0:W1:Y:S01]  /*0540*/  F2I.TRUNC.NTZ R20, R10 ;  /* 0x0000000a00147305 */ /* 0x000062000020f100 */
[----:B------:R-:W-:Y:S05]  /*0550*/  @P1 BRA `(.L_x_2) ;  /* 0xfffffffc00181947 */ /* 0x000fea000383ffff */
.L_x_1:
[----:B------:R-:W-:Y:S05]  /*0560*/  @!P0 BRA `(.L_x_3) ;  /* 0x0000000400188947 */ /* 0x000fea0003800000 */
[----:B------:R-:W-:Y:S02]  /*0570*/  ISETP.GE.U32.AND P0, PT, R4, 0x4, PT ;  /* 0x000000040400780c */ /* 0x000fe40003f06070 */
[----:B------:R-:W-:-:S04]  /*0580*/  LOP3.LUT R18, R0, 0x3, RZ, 0xc0, !PT ;  /* 0x0000000300127812 */ /* 0x000fc800078ec0ff */
[----:B------:R-:W-:-:S07]  /*0590*/  ISETP.NE.AND P1, PT, R18, RZ, PT ;  /* 0x000000ff1200720c */ /* 0x000fce0003f25270 */
[----:B------:R-:W-:Y:S06]  /*05a0*/  @!P0 BRA `(.L_x_4) ;  /* 0x00000000007c8947 */ /* 0x000fec0003800000 */
[----:B------:R-:W2:Y:S01]  /*05b0*/  LDC R13, c[0x0][0x3a0] ;  /* 0x0000e800ff0d7b82 */ /* 0x000ea20000000800 */
[----:B------:R-:W-:-:S07]  /*05c0*/  IMAD.IADD R9, R8, 0x1, R5 ;  /* 0x0000000108097824 */ /* 0x000fce00078e0205 */
[----:B------:R-:W3:Y:S08]  /*05d0*/  LDC.64 R6, c[0x0][0x380] ;  /* 0x0000e000ff067b82 */ /* 0x000ef00000000a00 */
[----:B------:R-:W4:Y:S01]  /*05e0*/  LDC.64 R14, c[0x0][0x388] ;  /* 0x0000e200ff0e7b82 */ /* 0x000f220000000a00 */
[----:B--2---:R-:W-:Y:S02]  /*05f0*/  IMAD R11, R5, R13, R2 ;  /* 0x0000000d050b7224 */ /* 0x004fe400078e0202 */
[----:B---3--:R-:W-:-:S05]  /*0600*/  IMAD.WIDE R6, R9, 0x4, R6 ;  /* 0x0000000409067825 */ /* 0x008fca00078e0206 */
[----:B------:R-:W2:Y:S01]  /*0610*/  LDG.E R4, desc[UR6][R6.64] ;  /* 0x0000000606047981 */ /* 0x000ea2000c1e1900 */
[----:B----4-:R-:W-:-:S03]  /*0620*/  IMAD.WIDE R14, R11, 0x4, R14 ;  /* 0x000000040b0e7825 */ /* 0x010fc600078e020e */
[----:B------:R-:W3:Y:S04]  /*0630*/  LDG.E R21, desc[UR6][R6.64+0x4] ;  /* 0x0000040606157981 */ /* 0x000ee8000c1e1900 */
[----:B------:R-:W2:Y:S01]  /*0640*/  LDG.E R9, desc[UR6][R14.64] ;  /* 0x000000060e097981 */ /* 0x000ea2000c1e1900 */
[----:B------:R-:W-:-:S03]  /*0650*/  IMAD.WIDE R16, R13, 0x4, R14 ;  /* 0x000000040d107825 */ /* 0x000fc600078e020e */
[----:B------:R-:W4:Y:S04]  /*0660*/  LDG.E R23, desc[UR6][R6.64+0x8] ;  /* 0x0000080606177981 */ /* 0x000f28000c1e1900 */
[----:B------:R-:W3:Y:S01]  /*0670*/  LDG.E R22, desc[UR6][R16.64] ;  /* 0x0000000610167981 */ /* 0x000ee2000c1e1900 */
[----:B0-----:R-:W-:-:S03]  /*0680*/  IMAD.WIDE R10, R13, 0x4, R16 ;  /* 0x000000040d0a7825 */ /* 0x001fc600078e0210 */
[----:B------:R0:W5:Y:S04]  /*0690*/  LDG.E R25, desc[UR6][R6.64+0xc] ;  /* 0x00000c0606197981 */ /* 0x000168000c1e1900 */
[----:B------:R-:W4:Y:S01]  /*06a0*/  LDG.E R24, desc[UR6][R10.64] ;  /* 0x000000060a187981 */ /* 0x000f22000c1e1900 */
[----:B------:R-:W-:-:S06]  /*06b0*/  IMAD.WIDE R12, R13, 0x4, R10 ;  /* 0x000000040d0c7825 */ /* 0x000fcc00078e020a */
[----:B------:R-:W5:Y:S01]  /*06c0*/  LDG.E R12, desc[UR6][R12.64] ;  /* 0x000000060c0c7981 */ /* 0x000f62000c1e1900 */
[----:B-1----:R-:W-:Y:S02]  /*06d0*/  I2FP.F32.S32 R19, R20 ;  /* 0x0000001400137245 */ /* 0x002fe40000201400 */
[----:B------:R-:W-:-:S03]  /*06e0*/  IADD3 R5, PT, PT, R5, 0x4, RZ ;  /* 0x0000000405057810 */ /* 0x000fc60007ffe0ff */
[----:B--2---:R-:W-:-:S06]  /*06f0*/  FFMA R4, R4, R9, R19 ;  /* 0x0000000904047223 */ /* 0x004fcc0000000013 */
[----:B------:R-:W1:Y:S02]  /*0700*/  F2I.TRUNC.NTZ R4, R4 ;  /* 0x0000000400047305 */ /* 0x000e64000020f100 */
[----:B-1----:R-:W-:-:S05]  /*0710*/  I2FP.F32.S32 R14, R4 ;  /* 0x00000004000e7245 */ /* 0x002fca0000201400 */
[----:B---3--:R-:W-:-:S06]  /*0720*/  FFMA R14, R21, R22, R14 ;  /* 0x00000016150e7223 */ /* 0x008fcc000000000e */
[----:B------:R-:W1:Y:S02]  /*0730*/  F2I.TRUNC.NTZ R14, R14 ;  /* 0x0000000e000e7305 */ /* 0x000e64000020f100 */
[----:B-1----:R-:W-:-:S05]  /*0740*/  I2FP.F32.S32 R16, R14 ;  /* 0x0000000e00107245 */ /* 0x002fca0000201400 */
[----:B----4-:R-:W-:-:S06]  /*0750*/  FFMA R16, R23, R24, R16 ;  /* 0x0000001817107223 */ /* 0x010fcc0000000010 */
[----:B------:R-:W0:Y:S02]  /*0760*/  F2I.TRUNC.NTZ R16, R16 ;  /* 0x0000001000107305 */ /* 0x000e24000020f100 */
[----:B0-----:R-:W-:-:S05]  /*0770*/  I2FP.F32.S32 R6, R16 ;  /* 0x0000001000067245 */ /* 0x001fca0000201400 */
[----:B-----5:R-:W-:-:S04]  /*0780*/  FFMA R6, R25, R12, R6 ;  /* 0x0000000c19067223 */ /* 0x020fc80000000006 */
[----:B------:R2:W3:Y:S03]  /*0790*/  F2I.TRUNC.NTZ R20, R6 ;  /* 0x0000000600147305 */ /* 0x0004e6000020f100 */
.L_x_4:
[----:B------:R-:W-:Y:S05]  /*07a0*/  @!P1 BRA `(.L_x_3) ;  /* 0x0000000000889947 */ /* 0x000fea0003800000 */
[----:B------:R-:W-:Y:S01]  /*07b0*/  ISETP.NE.AND P0, PT, R18, 0x1, PT ;  /* 0x000000011200780c */ /* 0x000fe20003f05270 */
[----:B0-----:R-:W0:Y:S08]  /*07c0*/  LDC.64 R10, c[0x0][0x380] ;  /* 0x0000e000ff0a7b82 */ /* 0x001e300000000a00 */
[----:B--2---:R-:W2:Y:S04]  /*07d0*/  LDC.64 R6, c[0x0][0x388] ;  /* 0x0000e200ff067b82 */ /* 0x004ea80000000a00 */
[----:B------:R-:W-:-:S04]  /*07e0*/  @P0 IADD3 R9, PT, PT, R8, R5, RZ ;  /* 0x0000000508090210 */ /* 0x000fc80007ffe0ff */
[----:B------:R-:W4:Y:S01]  /*07f0*/  @P0 LDC R17, c[0x0][0x3a0] ;  /* 0x0000e800ff110b82 */ /* 0x000f220000000800 */
[----:B0-----:R-:W-:-:S07]  /*0800*/  @P0 IMAD.WIDE R10, R9, 0x4, R10 ;  /* 0x00000004090a0825 */ /* 0x001fce00078e020a */
[----:B------:R-:W0:Y:S01]  /*0810*/  LDC.64 R12, c[0x0][0x380] ;  /* 0x0000e000ff0c7b82 */ /* 0x000e220000000a00 */
[----:B------:R-:W5:Y:S04]  /*0820*/  @P0 LDG.E R9, desc[UR6][R10.64] ;  /* 0x000000060a090981 */ /* 0x000f68000c1e1900 */
[----:B------:R-:W5:Y:S01]  /*0830*/  @P0 LDG.E R18, desc[UR6][R10.64+0x4] ;  /* 0x000004060a120981 */ /* 0x000f62000c1e1900 */
[----:B----4-:R-:W-:-:S04]  /*0840*/  @P0 IMAD R15, R5, R17, R2 ;  /* 0x00000011050f0224 */ /* 0x010fc800078e0202 */
[----:B--2---:R-:W-:Y:S01]  /*0850*/  @P0 IMAD.WIDE R14, R15, 0x4, R6 ;  /* 0x000000040f0e0825 */ /* 0x004fe200078e0206 */
[----:B------:R-:W-:-:S04]  /*0860*/  LOP3.LUT R6, R0, 0x1, RZ, 0xc0, !PT ;  /* 0x0000000100067812 */ /* 0x000fc800078ec0ff */
[----:B------:R-:W5:Y:S01]  /*0870*/  @P0 LDG.E R4, desc[UR6][R14.64] ;  /* 0x000000060e040981 */ /* 0x000f62000c1e1900 */
[----:B------:R-:W-:Y:S01]  /*0880*/  ISETP.NE.U32.AND P1, PT, R6, 0x1, PT ;  /* 0x000000010600780c */ /* 0x000fe20003f25070 */
[----:B------:R-:W-:Y:S01]  /*0890*/  @P0 IMAD.WIDE R16, R17, 0x4, R14 ;  /* 0x0000000411100825 */ /* 0x000fe200078e020e */
[----:B------:R-:W2:Y:S05]  /*08a0*/  LDC.64 R6, c[0x0][0x388] ;  /* 0x0000e200ff067b82 */ /* 0x000eaa0000000a00 */
[----:B------:R-:W4:Y:S06]  /*08b0*/  @P0 LDG.E R17, desc[UR6][R16.64] ;  /* 0x0000000610110981 */ /* 0x000f2c000c1e1900 */
[----:B------:R-:W1:Y:S01]  /*08c0*/  @!P1 LDC R21, c[0x0][0x3a0] ;  /* 0x0000e800ff159b82 */ /* 0x000e620000000800 */
[----:B------:R-:W-:-:S04]  /*08d0*/  @P0 IADD3 R5, PT, PT, R5, 0x2, RZ ;  /* 0x0000000205050810 */ /* 0x000fc80007ffe0ff */
[----:B------:R-:W-:-:S05]  /*08e0*/  @!P1 IADD3 R19, PT, PT, R8, R5, RZ ;  /* 0x0000000508139210 */ /* 0x000fca0007ffe0ff */
[----:B0-----:R-:W-:-:S06]  /*08f0*/  @!P1 IMAD.WIDE R12, R19, 0x4, R12 ;  /* 0x00000004130c9825 */ /* 0x001fcc00078e020c */
[----:B------:R-:W4:Y:S01]  /*0900*/  @!P1 LDG.E R12, desc[UR6][R12.64] ;  /* 0x000000060c0c9981 */ /* 0x000f22000c1e1900 */
[----:B-1----:R-:W-:-:S04]  /*0910*/  @!P1 IMAD R5, R5, R21, R2 ;  /* 0x0000001505059224 */ /* 0x002fc800078e0202 */
[----:B--2---:R-:W-:-:S06]  /*0920*/  @!P1 IMAD.WIDE R6, R5, 0x4, R6 ;  /* 0x0000000405069825 */ /* 0x004fcc00078e0206 */
[----:B------:R-:W2:Y:S01]  /*0930*/  @!P1 LDG.E R7, desc[UR6][R6.64] ;  /* 0x0000000606079981 */ /* 0x000ea2000c1e1900 */
[----:B---3--:R-:W-:-:S05]  /*0940*/  @P0 I2FP.F32.S32 R8, R20 ;  /* 0x0000001400080245 */ /* 0x008fca0000201400 */
[----:B-----5:R-:W-:-:S06]  /*0950*/  @P0 FFMA R8, R9, R4, R8 ;  /* 0x0000000409080223 */ /* 0x020fcc0000000008 */
[----:B------:R-:W0:Y:S02]  /*0960*/  @P0 F2I.TRUNC.NTZ R8, R8 ;  /* 0x0000000800080305 */ /* 0x000e24000020f100 */
[----:B0-----:R-:W-:-:S05]  /*0970*/  @P0 I2FP.F32.S32 R5, R8 ;  /* 0x0000000800050245 */ /* 0x001fca0000201400 */
[----:B----4-:R-:W-:-:S04]  /*0980*/  @P0 FFMA R5, R18, R17, R5 ;  /* 0x0000001112050223 */ /* 0x010fc80000000005 */
[----:B------:R-:W0:Y:S02]  /*0990*/  @P0 F2I.TRUNC.NTZ R20, R5 ;  /* 0x0000000500140305 */ /* 0x000e24000020f100 */
[----:B0-----:R-:W-:-:S05]  /*09a0*/  @!P1 I2FP.F32.S32 R9, R20 ;  /* 0x0000001400099245 */ /* 0x001fca0000201400 */
[----:B--2---:R-:W-:-:S04]  /*09b0*/  @!P1 FFMA R4, R12, R7, R9 ;  /* 0x000000070c049223 */ /* 0x004fc80000000009 */
[----:B------:R4:W0:Y:S03]  /*09c0*/  @!P1 F2I.TRUNC.NTZ R20, R4 ;  /* 0x0000000400149305 */ /* 0x000826000020f100 */
.L_x_3:
[----:B01-3--:R-:W-:-:S07]  /*09d0*/  I2FP.F32.S32 R7, R20 ;  /* 0x0000001400077245 */ /* 0x00bfce0000201400 */
.L_x_0:
[----:B----4-:R-:W0:Y:S01]  /*09e0*/  LDC.64 R4, c[0x0][0x390] ;  /* 0x0000e400ff047b82 */ /* 0x010e220000000a00 */
[----:B------:R-:W-:-:S04]  /*09f0*/  IMAD R3, R3, R0, R2 ;  /* 0x0000000003037224 */ /* 0x000fc800078e0202 */
[----:B0-----:R-:W-:-:S05]  /*0a00*/  IMAD.WIDE R2, R3, 0x4, R4 ;  /* 0x0000000403027825 */ /* 0x001fca00078e0204 */
[----:B------:R-:W-:Y:S01]  /*0a10*/  STG.E desc[UR6][R2.64], R7 ;  /* 0x0000000702007986 */ /* 0x000fe2000c101906 */
[----:B------:R-:W-:Y:S05]  /*0a20*/  EXIT ;  /* 0x000000000000794d */ /* 0x000fea0003800000 */
.L_x_5:
[----:B------:R-:W-:-:S00]  /*0a30*/  BRA `(.L_x_5) ;  /* 0xfffffffc00fc7947 */ /* 0x000fc0000383ffff */
[----:B------:R-:W-:-:S00]  /*0a40*/  NOP ;  /* 0x0000000000007918 */ /* 0x000fc00000000000 */
        /* <DEDUP_REMOVED lines=11> */
.L_x_6:


//--------------------- .nv.shared.reserved.0     --------------------------
	.section	.nv.shared.reserved.0,"aw",@nobits
	.weak		__nv_reservedSMEM_offset_0_alias
	.size		__nv_reservedSMEM_offset_0_alias, 0, 64
	.other		__nv_reservedSMEM_offset_0_alias,@"STO_CUDA_RESERVED_SHARED STV_DEFAULT"
__nv_reservedSMEM_offset_0_alias:
	.zero		0
	.zero		64


//--------------------- .nv.constant0._Z12matMulKernelPfS_S_iii --------------------------
	.section	.nv.constant0._Z12matMulKernelPfS_S_iii,"a",@progbits
	.sectionflags	@""
	.align	4
.nv.constant0._Z12matMulKernelPfS_S_iii:
	.zero		932


//--------------------- SYMBOLS --------------------------

	.type		.nv.reservedSmem.offset0,@object
	.size		.nv.reservedSmem.offset0,0x4
